//
// Generated by NVIDIA NVVM Compiler
//
// Compiler Build ID: CL-36424714
// Cuda compilation tools, release 13.0, V13.0.88
// Based on NVVM 20.0.0
//

.version 9.0
.target sm_100
.address_size 64

	// .globl	_Z4playPiS_

.visible .entry _Z4playPiS_(
	.param .u64 .ptr .align 1 _Z4playPiS__param_0,
	.param .u64 .ptr .align 1 _Z4playPiS__param_1
)
{
	.reg .pred 	%p<32>;
	.reg .b32 	%r<68>;
	.reg .b64 	%rd<26>;

	ld.param.u64 	%rd5, [_Z4playPiS__param_0];
	ld.param.u64 	%rd4, [_Z4playPiS__param_1];
	cvta.to.global.u64 	%rd1, %rd5;
	mov.u32 	%r1, %ctaid.x;
	mov.u32 	%r2, %tid.x;
	mov.u32 	%r3, %ntid.x;
	mul.lo.s32 	%r4, %r1, %r3;
	add.s32 	%r5, %r4, %r2;
	setp.gt.u32 	%p1, %r5, 15;
	@%p1 bra 	$L__BB0_21;
	setp.eq.s32 	%p2, %r1, 0;
	setp.eq.s32 	%p3, %r2, 0;
	or.pred  	%p4, %p2, %p3;
	@%p4 bra 	$L__BB0_3;
	sub.s32 	%r30, %r4, %r3;
	add.s32 	%r31, %r2, %r30;
	add.s32 	%r32, %r31, -1;
	mul.wide.u32 	%rd6, %r32, 4;
	add.s64 	%rd7, %rd1, %rd6;
	ld.global.u32 	%r33, [%rd7];
	setp.ne.s32 	%p6, %r33, 0;
	selp.u32 	%r61, 1, 0, %p6;
	bra.uni 	$L__BB0_4;
$L__BB0_3:
	setp.eq.s32 	%p5, %r1, 0;
	mov.b32 	%r61, 0;
	@%p5 bra 	$L__BB0_5;
$L__BB0_4:
	sub.s32 	%r34, %r4, %r3;
	add.s32 	%r35, %r34, %r2;
	mul.wide.u32 	%rd8, %r35, 4;
	add.s64 	%rd9, %rd1, %rd8;
	ld.global.u32 	%r36, [%rd9];
	setp.ne.s32 	%p7, %r36, 0;
	selp.u32 	%r37, 1, 0, %p7;
	add.s32 	%r61, %r61, %r37;
$L__BB0_5:
	setp.eq.s32 	%p8, %r1, 0;
	setp.eq.s32 	%p9, %r2, 3;
	mov.b32 	%r62, 0;
	or.pred  	%p10, %p8, %p9;
	@%p10 bra 	$L__BB0_7;
	sub.s32 	%r39, %r4, %r3;
	cvt.u64.u32 	%rd10, %r39;
	cvt.u64.u32 	%rd11, %r2;
	add.s64 	%rd12, %rd11, %rd10;
	shl.b64 	%rd13, %rd12, 2;
	add.s64 	%rd14, %rd1, %rd13;
	ld.global.u32 	%r40, [%rd14+4];
	setp.ne.s32 	%p11, %r40, 0;
	selp.u32 	%r62, 1, 0, %p11;
$L__BB0_7:
	add.s32 	%r12, %r62, %r61;
	setp.eq.s32 	%p12, %r2, 0;
	mov.b32 	%r63, 0;
	@%p12 bra 	$L__BB0_9;
	add.s32 	%r42, %r5, -1;
	mul.wide.u32 	%rd15, %r42, 4;
	add.s64 	%rd16, %rd1, %rd15;
	ld.global.u32 	%r43, [%rd16];
	setp.ne.s32 	%p13, %r43, 0;
	selp.u32 	%r63, 1, 0, %p13;
$L__BB0_9:
	add.s32 	%r15, %r12, %r63;
	setp.eq.s32 	%p14, %r2, 3;
	mul.wide.u32 	%rd17, %r5, 4;
	add.s64 	%rd2, %rd1, %rd17;
	mov.b32 	%r64, 0;
	@%p14 bra 	$L__BB0_11;
	ld.global.u32 	%r45, [%rd2+4];
	setp.ne.s32 	%p15, %r45, 0;
	selp.u32 	%r64, 1, 0, %p15;
$L__BB0_11:
	setp.eq.s32 	%p16, %r2, 0;
	add.s32 	%r18, %r15, %r64;
	setp.eq.s32 	%p17, %r1, 3;
	mov.b32 	%r65, 0;
	or.pred  	%p18, %p17, %p16;
	@%p18 bra 	$L__BB0_13;
	add.s32 	%r47, %r4, %r3;
	add.s32 	%r48, %r2, %r47;
	add.s32 	%r49, %r48, -1;
	mul.wide.u32 	%rd18, %r49, 4;
	add.s64 	%rd19, %rd1, %rd18;
	ld.global.u32 	%r50, [%rd19];
	setp.ne.s32 	%p19, %r50, 0;
	selp.u32 	%r65, 1, 0, %p19;
$L__BB0_13:
	add.s32 	%r21, %r18, %r65;
	setp.eq.s32 	%p20, %r1, 3;
	mov.b32 	%r66, 0;
	@%p20 bra 	$L__BB0_15;
	mul.wide.s32 	%rd20, %r3, 4;
	add.s64 	%rd21, %rd2, %rd20;
	ld.global.u32 	%r52, [%rd21];
	setp.ne.s32 	%p21, %r52, 0;
	selp.u32 	%r66, 1, 0, %p21;
$L__BB0_15:
	setp.eq.s32 	%p22, %r1, 3;
	setp.eq.s32 	%p23, %r2, 3;
	add.s32 	%r24, %r21, %r66;
	mov.b32 	%r67, 0;
	or.pred  	%p24, %p22, %p23;
	@%p24 bra 	$L__BB0_17;
	add.s32 	%r54, %r5, %r3;
	mul.wide.u32 	%rd22, %r54, 4;
	add.s64 	%rd23, %rd1, %rd22;
	ld.global.u32 	%r55, [%rd23+4];
	setp.ne.s32 	%p25, %r55, 0;
	selp.u32 	%r67, 1, 0, %p25;
$L__BB0_17:
	add.s32 	%r56, %r24, %r67;
	ld.global.u32 	%r28, [%rd2];
	cvta.to.global.u64 	%rd24, %rd4;
	add.s64 	%rd3, %rd24, %rd17;
	st.global.u32 	[%rd3], %r28;
	setp.eq.s32 	%p26, %r28, 0;
	add.s32 	%r57, %r56, -4;
	setp.gt.u32 	%p27, %r57, -3;
	or.pred  	%p28, %p26, %p27;
	@%p28 bra 	$L__BB0_19;
	mov.b32 	%r59, 0;
	st.global.u32 	[%rd3], %r59;
	bra.uni 	$L__BB0_21;
$L__BB0_19:
	setp.ne.s32 	%p29, %r28, 0;
	setp.ne.s32 	%p30, %r56, 3;
	or.pred  	%p31, %p29, %p30;
	@%p31 bra 	$L__BB0_21;
	mov.b32 	%r58, 1;
	st.global.u32 	[%rd3], %r58;
$L__BB0_21:
	bar.sync 	0;
	ret;

}


// ===== COMPILED SASS (sm_100) =====

	.target	sm_100

	.elftype	@"ET_EXEC"


//--------------------- .note.nv.tkinfo           --------------------------
	.section	.note.nv.tkinfo,"",@"SHT_NOTE"
	.sectionflags	@"SHF_NOTE_NV_TKINFO"
	.tkinfo
        /*0018*/ 	.word	0x00000002
        /*0030*/ 	.string	""
        /*0030*/ 	.string	"ptxas"
        /*0030*/ 	.string	"Cuda compilation tools, release 13.0, V13.0.88"
        /*0030*/ 	.string	"Build cuda_13.0.r13.0/compiler.36424714_0"
        /*0030*/ 	.string	"-arch sm_100 -m 64 "



//--------------------- .note.nv.cuinfo           --------------------------
	.section	.note.nv.cuinfo,"",@"SHT_NOTE"
	.sectionflags	@"SHF_NOTE_NV_CUINFO"
        /*0018*/ 	.short	0x0002
        /*001a*/ 	.short	0x0064
        /*001c*/ 	.short	0x0082
	.zero		2


//--------------------- .nv.info                  --------------------------
	.section	.nv.info,"",@"SHT_CUDA_INFO"
	.align	4


	//----- nvinfo : EIATTR_REGCOUNT
	.align		4
        /*0000*/ 	.byte	0x04, 0x2f
        /*0002*/ 	.short	(.L_1 - .L_0)
	.align		4
.L_0:
        /*0004*/ 	.word	index@(_Z4playPiS_)
        /*0008*/ 	.word	0x00000016


	//----- nvinfo : EIATTR_FRAME_SIZE
	.align		4
.L_1:
        /*000c*/ 	.byte	0x04, 0x11
        /*000e*/ 	.short	(.L_3 - .L_2)
	.align		4
.L_2:
        /*0010*/ 	.word	index@(_Z4playPiS_)
        /*0014*/ 	.word	0x00000000


	//----- nvinfo : EIATTR_MIN_STACK_SIZE
	.align		4
.L_3:
        /*0018*/ 	.byte	0x04, 0x12
        /*001a*/ 	.short	(.L_5 - .L_4)
	.align		4
.L_4:
        /*001c*/ 	.word	index@(_Z4playPiS_)
        /*0020*/ 	.word	0x00000000
.L_5:


//--------------------- .nv.compat                --------------------------
	.section	.nv.compat,"",@"SHT_CUDA_COMPAT_INFO"
	.align	4
        /*0000*/ 	.byte	0x02, 0x09, 0x00, 0x00, 0x02, 0x02, 0x01, 0x00, 0x02, 0x05, 0x05, 0x00, 0x03, 0x07, 0x01, 0x01
        /*0010*/ 	.byte	0x02, 0x03, 0x00, 0x00, 0x02, 0x06, 0x01, 0x00, 0x04, 0x0b, 0x08, 0x00, 0x09, 0x00, 0x00, 0x00
        /*0020*/ 	.byte	0x00, 0x00, 0x00, 0x00


//--------------------- .nv.info._Z4playPiS_      --------------------------
	.section	.nv.info._Z4playPiS_,"",@"SHT_CUDA_INFO"
	.sectionflags	@""
	.align	4


	//----- nvinfo : EIATTR_CUDA_API_VERSION
	.align		4
        /*0000*/ 	.byte	0x04, 0x37
        /*0002*/ 	.short	(.L_7 - .L_6)
.L_6:
        /*0004*/ 	.word	0x00000082


	//----- nvinfo : EIATTR_KPARAM_INFO
	.align		4
.L_7:
        /*0008*/ 	.byte	0x04, 0x17
        /*000a*/ 	.short	(.L_9 - .L_8)
.L_8:
        /*000c*/ 	.word	0x00000000
        /*0010*/ 	.short	0x0001
        /*0012*/ 	.short	0x0008
        /*0014*/ 	.byte	0x00, 0xf5, 0x21, 0x00


	//----- nvinfo : EIATTR_KPARAM_INFO
	.align		4
.L_9:
        /*0018*/ 	.byte	0x04, 0x17
        /*001a*/ 	.short	(.L_11 - .L_10)
.L_10:
        /*001c*/ 	.word	0x00000000
        /*0020*/ 	.short	0x0000
        /*0022*/ 	.short	0x0000
        /*0024*/ 	.byte	0x00, 0xf5, 0x21, 0x00


	//----- nvinfo : EIATTR_SPARSE_MMA_MASK
	.align		4
.L_11:
        /*0028*/ 	.byte	0x03, 0x50
        /*002a*/ 	.short	0x0000


	//----- nvinfo : EIATTR_MAXREG_COUNT
	.align		4
        /*002c*/ 	.byte	0x03, 0x1b
        /*002e*/ 	.short	0x00ff


	//----- nvinfo : EIATTR_NUM_BARRIERS
	.align		4
        /*0030*/ 	.byte	0x02, 0x4c
        /*0032*/ 	.byte	0x01
	.zero		1


	//----- nvinfo : EIATTR_MERCURY_ISA_VERSION
	.align		4
        /*0034*/ 	.byte	0x03, 0x5f
        /*0036*/ 	.short	0x0101


	//----- nvinfo : EIATTR_VRC_CTA_INIT_COUNT
	.align		4
        /*0038*/ 	.byte	0x02, 0x4a
	.zero		1
	.zero		1


	//----- nvinfo : EIATTR_EXIT_INSTR_OFFSETS
	.align		4
        /*003c*/ 	.byte	0x04, 0x1c
        /*003e*/ 	.short	(.L_13 - .L_12)


	//   ....[0]....
.L_12:
        /*0040*/ 	.word	0x00000760


	//----- nvinfo : EIATTR_CRS_STACK_SIZE
	.align		4
.L_13:
        /*0044*/ 	.byte	0x04, 0x1e
        /*0046*/ 	.short	(.L_15 - .L_14)
.L_14:
        /*0048*/ 	.word	0x00000000


	//----- nvinfo : EIATTR_CBANK_PARAM_SIZE
	.align		4
.L_15:
        /*004c*/ 	.byte	0x03, 0x19
        /*004e*/ 	.short	0x0010


	//----- nvinfo : EIATTR_PARAM_CBANK
	.align		4
        /*0050*/ 	.byte	0x04, 0x0a
        /*0052*/ 	.short	(.L_17 - .L_16)
	.align		4
.L_16:
        /*0054*/ 	.word	index@(.nv.constant0._Z4playPiS_)
        /*0058*/ 	.short	0x0380
        /*005a*/ 	.short	0x0010


	//----- nvinfo : EIATTR_SW_WAR
	.align		4
.L_17:
        /*005c*/ 	.byte	0x04, 0x36
        /*005e*/ 	.short	(.L_19 - .L_18)
.L_18:
        /*0060*/ 	.word	0x00000008
.L_19:


//--------------------- .nv.callgraph             --------------------------
	.section	.nv.callgraph,"",@"SHT_CUDA_CALLGRAPH"
	.align	4
	.sectionentsize	8
	.align		4
        /*0000*/ 	.word	0x00000000
	.align		4
        /*0004*/ 	.word	0xffffffff
	.align		4
        /*0008*/ 	.word	0x00000000
	.align		4
        /*000c*/ 	.word	0xfffffffe
	.align		4
        /*0010*/ 	.word	0x00000000
	.align		4
        /*0014*/ 	.word	0xfffffffd
	.align		4
        /*0018*/ 	.word	0x00000000
	.align		4
        /*001c*/ 	.word	0xfffffffc


//--------------------- .text._Z4playPiS_         --------------------------
	.section	.text._Z4playPiS_,"ax",@progbits
	.align	128
        .global         _Z4playPiS_
        .type           _Z4playPiS_,@function
        .size           _Z4playPiS_,(.L_x_7 - _Z4playPiS_)
        .other          _Z4playPiS_,@"STO_CUDA_ENTRY STV_DEFAULT"
_Z4playPiS_:
.text._Z4playPiS_:
[----:B------:R-:W-:Y:S01]  /*0000*/  LDC R1, c[0x0][0x37c] ;  /* 0x0000df00ff017b82 */ /* 0x000fe20000000800 */
[----:B------:R-:W0:Y:S07]  /*0010*/  S2R R8, SR_CTAID.X ;  /* 0x0000000000087919 */ /* 0x000e2e0000002500 */
[----:B------:R-:W0:Y:S01]  /*0020*/  LDC R3, c[0x0][0x360] ;  /* 0x0000d800ff037b82 */ /* 0x000e220000000800 */
[----:B------:R-:W-:Y:S01]  /*0030*/  BSSY.RECONVERGENT B0, `(.L_x_0) ;  /* 0x0000071000007945 */ /* 0x000fe20003800200 */
[----:B------:R-:W1:Y:S01]  /*0040*/  S2R R5, SR_TID.X ;  /* 0x0000000000057919 */ /* 0x000e620000002100 */
[----:B0-----:R-:W-:-:S04]  /*0050*/  IMAD R4, R8, R3, RZ ;  /* 0x0000000308047224 */ /* 0x001fc800078e02ff */
[----:B-1----:R-:W-:-:S05]  /*0060*/  IMAD.IADD R0, R4, 0x1, R5 ;  /* 0x0000000104007824 */ /* 0x002fca00078e0205 */
[----:B------:R-:W-:-:S13]  /*0070*/  ISETP.GT.U32.AND P0, PT, R0, 0xf, PT ;  /* 0x0000000f0000780c */ /* 0x000fda0003f04070 */
[----:B------:R-:W-:Y:S05]  /*0080*/  @P0 BRA `(.L_x_1) ;  /* 0x0000000400ac0947 */ /* 0x000fea0003800000 */
[----:B------:R-:W0:Y:S01]  /*0090*/  LDC.64 R14, c[0x0][0x358] ;  /* 0x0000d600ff0e7b82 */ /* 0x000e220000000a00 */
[----:B------:R-:W-:Y:S01]  /*00a0*/  ISETP.NE.AND P4, PT, R5, RZ, PT ;  /* 0x000000ff0500720c */ /* 0x000fe20003f85270 */
[----:B------:R-:W-:Y:S03]  /*00b0*/  BSSY.RECONVERGENT B1, `(.L_x_2) ;  /* 0x000001a000017945 */ /* 0x000fe60003800200 */
[----:B------:R-:W-:-:S13]  /*00c0*/  ISETP.EQ.OR P0, PT, R8, RZ, !P4 ;  /* 0x000000ff0800720c */ /* 0x000fda0006702670 */
[----:B------:R-:W-:Y:S05]  /*00d0*/  @P0 BRA `(.L_x_3) ;  /* 0x0000000000280947 */ /* 0x000fea0003800000 */
[----:B------:R-:W1:Y:S01]  /*00e0*/  LDC.64 R6, c[0x0][0x380] ;  /* 0x0000e000ff067b82 */ /* 0x000e620000000a00 */
[----:B------:R-:W-:Y:S02]  /*00f0*/  IADD3 R2, PT, PT, R5, R4, -R3 ;  /* 0x0000000405027210 */ /* 0x000fe40007ffe803 */
[----:B0-----:R-:W-:Y:S02]  /*0100*/  R2UR UR4, R14 ;  /* 0x000000000e0472ca */ /* 0x001fe400000e0000 */
[----:B------:R-:W-:Y:S01]  /*0110*/  R2UR UR5, R15 ;  /* 0x000000000f0572ca */ /* 0x000fe200000e0000 */
[----:B------:R-:W-:-:S04]  /*0120*/  VIADD R9, R2, 0xffffffff ;  /* 0xffffffff02097836 */ /* 0x000fc80000000000 */
[----:B-1----:R-:W-:-:S08]  /*0130*/  IMAD.WIDE.U32 R6, R9, 0x4, R6 ;  /* 0x0000000409067825 */ /* 0x002fd000078e0006 */
[----:B------:R-:W2:Y:S02]  /*0140*/  LDG.E R6, desc[UR4][R6.64] ;  /* 0x0000000406067981 */ /* 0x000ea4000c1e1900 */
[----:B--2---:R-:W-:-:S04]  /*0150*/  ISETP.NE.AND P0, PT, R6, RZ, PT ;  /* 0x000000ff0600720c */ /* 0x004fc80003f05270 */
[----:B------:R-:W-:Y:S01]  /*0160*/  SEL R2, RZ, 0x1, !P0 ;  /* 0x00000001ff027807 */ /* 0x000fe20004000000 */
[----:B------:R-:W-:Y:S08]  /*0170*/  BRA `(.L_x_4) ;  /* 0x00000000000c7947 */ /* 0x000ff00003800000 */
.L_x_3:
[----:B------:R-:W-:Y:S01]  /*0180*/  ISETP.NE.AND P0, PT, R8, RZ, PT ;  /* 0x000000ff0800720c */ /* 0x000fe20003f05270 */
[----:B------:R-:W-:-:S12]  /*0190*/  IMAD.MOV.U32 R2, RZ, RZ, RZ ;  /* 0x000000ffff027224 */ /* 0x000fd800078e00ff */
[----:B------:R-:W-:Y:S05]  /*01a0*/  @!P0 BRA `(.L_x_5) ;  /* 0x0000000000288947 */ /* 0x000fea0003800000 */
.L_x_4:
[----:B------:R-:W1:Y:S01]  /*01b0*/  LDC.64 R6, c[0x0][0x380] ;  /* 0x0000e000ff067b82 */ /* 0x000e620000000a00 */
[----:B0-----:R-:W-:Y:S02]  /*01c0*/  R2UR UR4, R14 ;  /* 0x000000000e0472ca */ /* 0x001fe400000e0000 */
[----:B------:R-:W-:Y:S02]  /*01d0*/  R2UR UR5, R15 ;  /* 0x000000000f0572ca */ /* 0x000fe400000e0000 */
[----:B------:R-:W-:-:S05]  /*01e0*/  IADD3 R9, PT, PT, R5, R4, -R3 ;  /* 0x0000000405097210 */ /* 0x000fca0007ffe803 */
[----:B-1----:R-:W-:-:S06]  /*01f0*/  IMAD.WIDE.U32 R6, R9, 0x4, R6 ;  /* 0x0000000409067825 */ /* 0x002fcc00078e0006 */
[----:B------:R-:W2:Y:S01]  /*0200*/  LDG.E R6, desc[UR4][R6.64] ;  /* 0x0000000406067981 */ /* 0x000ea2000c1e1900 */
[----:B------:R-:W-:Y:S01]  /*0210*/  VIADD R9, R2, 0x1 ;  /* 0x0000000102097836 */ /* 0x000fe20000000000 */
[----:B--2---:R-:W-:-:S13]  /*0220*/  ISETP.NE.AND P0, PT, R6, RZ, PT ;  /* 0x000000ff0600720c */ /* 0x004fda0003f05270 */
[----:B------:R-:W-:-:S04]  /*0230*/  @!P0 IMAD.MOV R9, RZ, RZ, R2 ;  /* 0x000000ffff098224 */ /* 0x000fc800078e0202 */
[----:B------:R-:W-:-:S07]  /*0240*/  IMAD.MOV.U32 R2, RZ, RZ, R9 ;  /* 0x000000ffff027224 */ /* 0x000fce00078e0009 */
.L_x_5:
[----:B------:R-:W-:Y:S05]  /*0250*/  BSYNC.RECONVERGENT B1 ;  /* 0x0000000000017941 */ /* 0x000fea0003800200 */
.L_x_2:
[----:B------:R-:W-:Y:S01]  /*0260*/  ISETP.NE.AND P2, PT, R5, 0x3, PT ;  /* 0x000000030500780c */ /* 0x000fe20003f45270 */
[----:B------:R-:W1:Y:S01]  /*0270*/  LDC.64 R6, c[0x0][0x380] ;  /* 0x0000e000ff067b82 */ /* 0x000e620000000a00 */
[----:B0-----:R-:W-:Y:S01]  /*0280*/  @P4 R2UR UR6, R14 ;  /* 0x000000000e0642ca */ /* 0x001fe200000e0000 */
[----:B------:R-:W-:Y:S01]  /*0290*/  @P4 VIADD R13, R0, 0xffffffff ;  /* 0xffffffff000d4836 */ /* 0x000fe20000000000 */
[C---:B------:R-:W-:Y:S02]  /*02a0*/  ISETP.EQ.OR P5, PT, R8.reuse, RZ, !P2 ;  /* 0x000000ff0800720c */ /* 0x040fe400057a2670 */
[----:B------:R-:W-:Y:S02]  /*02b0*/  @P4 R2UR UR7, R15 ;  /* 0x000000000f0742ca */ /* 0x000fe400000e0000 */
[C---:B------:R-:W-:Y:S02]  /*02c0*/  ISETP.EQ.OR P0, PT, R8.reuse, 0x3, !P4 ;  /* 0x000000030800780c */ /* 0x040fe40006702670 */
[----:B------:R-:W-:-:S07]  /*02d0*/  ISETP.NE.AND P3, PT, R8, 0x3, PT ;  /* 0x000000030800780c */ /* 0x000fce0003f65270 */
[----:B------:R-:W0:Y:S01]  /*02e0*/  @!P5 LDC.64 R10, c[0x0][0x380] ;  /* 0x0000e000ff0adb82 */ /* 0x000e220000000a00 */
[----:B------:R-:W-:Y:S01]  /*02f0*/  @!P5 IMAD.IADD R12, R4, 0x1, -R3 ;  /* 0x00000001040cd824 */ /* 0x000fe200078e0a03 */
[----:B------:R-:W-:Y:S02]  /*0300*/  @!P5 R2UR UR4, R14 ;  /* 0x000000000e04d2ca */ /* 0x000fe400000e0000 */
[----:B------:R-:W-:Y:S02]  /*0310*/  @!P5 R2UR UR5, R15 ;  /* 0x000000000f05d2ca */ /* 0x000fe400000e0000 */
[----:B------:R-:W-:Y:S01]  /*0320*/  @!P5 IADD3 R9, P1, PT, R12, R5, RZ ;  /* 0x000000050c09d210 */ /* 0x000fe20007f3e0ff */
[----:B-1----:R-:W-:-:S04]  /*0330*/  @P4 IMAD.WIDE.U32 R12, R13, 0x4, R6 ;  /* 0x000000040d0c4825 */ /* 0x002fc800078e0006 */
[----:B------:R-:W-:Y:S01]  /*0340*/  @!P5 IMAD.X R16, RZ, RZ, RZ, P1 ;  /* 0x000000ffff10d224 */ /* 0x000fe200008e06ff */
[----:B------:R-:W-:Y:S02]  /*0350*/  ISETP.EQ.OR P1, PT, R8, 0x3, !P2 ;  /* 0x000000030800780c */ /* 0x000fe40005722670 */
[----:B------:R-:W-:Y:S02]  /*0360*/  @!P0 IADD3 R8, PT, PT, R5, R4, R3 ;  /* 0x0000000405088210 */ /* 0x000fe40007ffe003 */
[----:B0-----:R-:W-:-:S04]  /*0370*/  @!P5 LEA R10, P6, R9, R10, 0x2 ;  /* 0x0000000a090ad211 */ /* 0x001fc800078c10ff */
[----:B------:R-:W-:Y:S02]  /*0380*/  @!P5 LEA.HI.X R11, R9, R11, R16, 0x2, P6 ;  /* 0x0000000b090bd211 */ /* 0x000fe400030f1410 */
[----:B------:R0:W2:Y:S01]  /*0390*/  @P4 LDG.E R16, desc[UR6][R12.64] ;  /* 0x000000060c104981 */ /* 0x0000a2000c1e1900 */
[C---:B------:R-:W-:Y:S02]  /*03a0*/  @P2 R2UR UR6, R14.reuse ;  /* 0x000000000e0622ca */ /* 0x040fe400000e0000 */
[C---:B------:R-:W-:Y:S01]  /*03b0*/  @P2 R2UR UR7, R15.reuse ;  /* 0x000000000f0722ca */ /* 0x040fe200000e0000 */
[----:B------:R1:W3:Y:S01]  /*03c0*/  @!P5 LDG.E R10, desc[UR4][R10.64+0x4] ;  /* 0x000004040a0ad981 */ /* 0x0002e2000c1e1900 */
[----:B------:R-:W-:Y:S01]  /*03d0*/  @!P0 R2UR UR4, R14 ;  /* 0x000000000e0482ca */ /* 0x000fe200000e0000 */
[----:B------:R-:W-:Y:S01]  /*03e0*/  @!P0 VIADD R9, R8, 0xffffffff ;  /* 0xffffffff08098836 */ /* 0x000fe20000000000 */
[----:B------:R-:W-:Y:S01]  /*03f0*/  @!P0 R2UR UR5, R15 ;  /* 0x000000000f0582ca */ /* 0x000fe200000e0000 */
[----:B------:R-:W-:Y:S01]  /*0400*/  IMAD.WIDE.U32 R4, R0, 0x4, R6 ;  /* 0x0000000400047825 */ /* 0x000fe200078e0006 */
[----:B------:R-:W-:-:S02]  /*0410*/  @P3 R2UR UR8, R14 ;  /* 0x000000000e0832ca */ /* 0x000fc400000e0000 */
[----:B------:R-:W-:Y:S01]  /*0420*/  @P3 R2UR UR9, R15 ;  /* 0x000000000f0932ca */ /* 0x000fe200000e0000 */
[----:B------:R-:W-:Y:S01]  /*0430*/  @!P1 IMAD.IADD R19, R0, 0x1, R3 ;  /* 0x0000000100139824 */ /* 0x000fe200078e0203 */
[----:B------:R-:W-:Y:S01]  /*0440*/  @!P1 R2UR UR10, R14 ;  /* 0x000000000e0a92ca */ /* 0x000fe200000e0000 */
[----:B------:R-:W-:Y:S01]  /*0450*/  @!P0 IMAD.WIDE.U32 R8, R9, 0x4, R6 ;  /* 0x0000000409088825 */ /* 0x000fe200078e0006 */
[----:B------:R-:W-:Y:S01]  /*0460*/  @!P1 R2UR UR11, R15 ;  /* 0x000000000f0b92ca */ /* 0x000fe200000e0000 */
[----:B------:R-:W4:Y:S02]  /*0470*/  @P2 LDG.E R17, desc[UR6][R4.64+0x4] ;  /* 0x0000040604112981 */ /* 0x000f24000c1e1900 */
[----:B0-----:R-:W-:Y:S02]  /*0480*/  @P3 IMAD.WIDE R12, R3, 0x4, R4 ;  /* 0x00000004030c3825 */ /* 0x001fe400078e0204 */
[----:B------:R-:W5:Y:S02]  /*0490*/  @!P0 LDG.E R8, desc[UR4][R8.64] ;  /* 0x0000000408088981 */ /* 0x000f64000c1e1900 */
[----:B------:R-:W-:-:S02]  /*04a0*/  @!P1 IMAD.WIDE.U32 R6, R19, 0x4, R6 ;  /* 0x0000000413069825 */ /* 0x000fc400078e0006 */
[----:B------:R-:W5:Y:S04]  /*04b0*/  @P3 LDG.E R12, desc[UR8][R12.64] ;  /* 0x000000080c0c3981 */ /* 0x000f68000c1e1900 */
[----:B------:R-:W5:Y:S01]  /*04c0*/  @!P1 LDG.E R6, desc[UR10][R6.64+0x4] ;  /* 0x0000040a06069981 */ /* 0x000f62000c1e1900 */
[----:B------:R-:W-:Y:S02]  /*04d0*/  R2UR UR4, R14 ;  /* 0x000000000e0472ca */ /* 0x000fe400000e0000 */
[----:B------:R-:W-:-:S13]  /*04e0*/  R2UR UR5, R15 ;  /* 0x000000000f0572ca */ /* 0x000fda00000e0000 */
[----:B------:R0:W5:Y:S01]  /*04f0*/  LDG.E R19, desc[UR4][R4.64] ;  /* 0x0000000404137981 */ /* 0x000162000c1e1900 */
[----:B-1----:R-:W-:Y:S02]  /*0500*/  IMAD.MOV.U32 R11, RZ, RZ, RZ ;  /* 0x000000ffff0b7224 */ /* 0x002fe400078e00ff */
[----:B------:R-:W-:Y:S01]  /*0510*/  IMAD.MOV.U32 R3, RZ, RZ, RZ ;  /* 0x000000ffff037224 */ /* 0x000fe200078e00ff */
[----:B0-----:R-:W-:Y:S02]  /*0520*/  CS2R R4, SRZ ;  /* 0x0000000000047805 */ /* 0x001fe4000001ff00 */
[----:B--2---:R-:W-:-:S04]  /*0530*/  @P4 ISETP.NE.AND P6, PT, R16, RZ, PT ;  /* 0x000000ff1000420c */ /* 0x004fc80003fc5270 */
[----:B------:R-:W-:Y:S02]  /*0540*/  @P4 SEL R11, RZ, 0x1, !P6 ;  /* 0x00000001ff0b4807 */ /* 0x000fe40007000000 */
[----:B---3--:R-:W-:-:S04]  /*0550*/  @!P5 ISETP.NE.AND P4, PT, R10, RZ, PT ;  /* 0x000000ff0a00d20c */ /* 0x008fc80003f85270 */
[----:B------:R-:W-:-:S04]  /*0560*/  @!P5 SEL R3, RZ, 0x1, !P4 ;  /* 0x00000001ff03d807 */ /* 0x000fc80006000000 */
[----:B------:R-:W-:Y:S02]  /*0570*/  IADD3 R11, PT, PT, R11, R3, R2 ;  /* 0x000000030b0b7210 */ /* 0x000fe40007ffe002 */
[----:B----4-:R-:W-:Y:S01]  /*0580*/  @P2 ISETP.NE.AND P6, PT, R17, RZ, PT ;  /* 0x000000ff1100220c */ /* 0x010fe20003fc5270 */
[----:B------:R-:W-:Y:S01]  /*0590*/  IMAD.MOV.U32 R2, RZ, RZ, RZ ;  /* 0x000000ffff027224 */ /* 0x000fe200078e00ff */
[----:B-----5:R-:W-:Y:S01]  /*05a0*/  @!P0 ISETP.NE.AND P5, PT, R8, RZ, PT ;  /* 0x000000ff0800820c */ /* 0x020fe20003fa5270 */
[----:B------:R-:W-:Y:S01]  /*05b0*/  IMAD.MOV.U32 R3, RZ, RZ, RZ ;  /* 0x000000ffff037224 */ /* 0x000fe200078e00ff */
[----:B------:R-:W-:Y:S02]  /*05c0*/  @P2 SEL R2, RZ, 0x1, !P6 ;  /* 0x00000001ff022807 */ /* 0x000fe40007000000 */
[----:B------:R-:W-:Y:S02]  /*05d0*/  @P3 ISETP.NE.AND P4, PT, R12, RZ, PT ;  /* 0x000000ff0c00320c */ /* 0x000fe40003f85270 */
[----:B------:R-:W-:-:S02]  /*05e0*/  @!P0 SEL R3, RZ, 0x1, !P5 ;  /* 0x00000001ff038807 */ /* 0x000fc40006800000 */
[----:B------:R-:W-:Y:S02]  /*05f0*/  @!P1 ISETP.NE.AND P2, PT, R6, RZ, PT ;  /* 0x000000ff0600920c */ /* 0x000fe40003f45270 */
[----:B------:R-:W-:Y:S02]  /*0600*/  IADD3 R2, PT, PT, R3, R11, R2 ;  /* 0x0000000b03027210 */ /* 0x000fe40007ffe002 */
[----:B------:R-:W-:Y:S02]  /*0610*/  @P3 SEL R4, RZ, 0x1, !P4 ;  /* 0x00000001ff043807 */ /* 0x000fe40006000000 */
[----:B------:R-:W-:-:S04]  /*0620*/  @!P1 SEL R5, RZ, 0x1, !P2 ;  /* 0x00000001ff059807 */ /* 0x000fc80005000000 */
[----:B------:R-:W-:Y:S02]  /*0630*/  IADD3 R4, PT, PT, R5, R2, R4 ;  /* 0x0000000205047210 */ /* 0x000fe40007ffe004 */
[----:B------:R-:W0:Y:S03]  /*0640*/  LDC.64 R2, c[0x0][0x388] ;  /* 0x0000e200ff027b82 */ /* 0x000e260000000a00 */
[----:B------:R-:W-:-:S05]  /*0650*/  VIADD R5, R4, 0xfffffffc ;  /* 0xfffffffc04057836 */ /* 0x000fca0000000000 */
[----:B------:R-:W-:-:S04]  /*0660*/  ISETP.GT.U32.AND P0, PT, R5, -0x3, PT ;  /* 0xfffffffd0500780c */ /* 0x000fc80003f04070 */
[----:B------:R-:W-:-:S13]  /*0670*/  ISETP.EQ.OR P0, PT, R19, RZ, P0 ;  /* 0x000000ff1300720c */ /* 0x000fda0000702670 */
[----:B------:R-:W-:Y:S02]  /*0680*/  @!P0 R2UR UR6, R14 ;  /* 0x000000000e0682ca */ /* 0x000fe400000e0000 */
[----:B------:R-:W-:Y:S01]  /*0690*/  @!P0 R2UR UR7, R15 ;  /* 0x000000000f0782ca */ /* 0x000fe200000e0000 */
[----:B0-----:R-:W-:-:S05]  /*06a0*/  IMAD.WIDE.U32 R2, R0, 0x4, R2 ;  /* 0x0000000400027825 */ /* 0x001fca00078e0002 */
[----:B------:R0:W-:Y:S07]  /*06b0*/  STG.E desc[UR4][R2.64], R19 ;  /* 0x0000001302007986 */ /* 0x0001ee000c101904 */
[----:B------:R0:W-:Y:S01]  /*06c0*/  @!P0 STG.E desc[UR6][R2.64], RZ ;  /* 0x000000ff02008986 */ /* 0x0001e2000c101906 */
[----:B------:R-:W-:Y:S05]  /*06d0*/  @!P0 BRA `(.L_x_1) ;  /* 0x0000000000188947 */ /* 0x000fea0003800000 */
[----:B------:R-:W-:-:S04]  /*06e0*/  ISETP.NE.AND P0, PT, R4, 0x3, PT ;  /* 0x000000030400780c */ /* 0x000fc80003f05270 */
[----:B------:R-:W-:-:S13]  /*06f0*/  ISETP.NE.OR P0, PT, R19, RZ, P0 ;  /* 0x000000ff1300720c */ /* 0x000fda0000705670 */
[----:B------:R-:W-:Y:S01]  /*0700*/  @!P0 R2UR UR4, R14 ;  /* 0x000000000e0482ca */ /* 0x000fe200000e0000 */
[----:B------:R-:W-:Y:S01]  /*0710*/  @!P0 IMAD.MOV.U32 R5, RZ, RZ, 0x1 ;  /* 0x00000001ff058424 */ /* 0x000fe200078e00ff */
[----:B------:R-:W-:-:S13]  /*0720*/  @!P0 R2UR UR5, R15 ;  /* 0x000000000f0582ca */ /* 0x000fda00000e0000 */
[----:B------:R1:W-:Y:S02]  /*0730*/  @!P0 STG.E desc[UR4][R2.64], R5 ;  /* 0x0000000502008986 */ /* 0x0003e4000c101904 */
.L_x_1:
[----:B------:R-:W-:Y:S05]  /*0740*/  BSYNC.RECONVERGENT B0 ;  /* 0x0000000000007941 */ /* 0x000fea0003800200 */
.L_x_0:
[----:B------:R-:W-:Y:S06]  /*0750*/  BAR.SYNC.DEFER_BLOCKING 0x0 ;  /* 0x0000000000007b1d */ /* 0x000fec0000010000 */
[----:B------:R-:W-:Y:S05]  /*0760*/  EXIT ;  /* 0x000000000000794d */ /* 0x000fea0003800000 */
.L_x_6:
[----:B------:R-:W-:-:S00]  /*0770*/  BRA `(.L_x_6) ;  /* 0xfffffffc00fc7947 */ /* 0x000fc0000383ffff */
[----:B------:R-:W-:-:S00]  /*0780*/  NOP ;  /* 0x0000000000007918 */ /* 0x000fc00000000000 */
[----:B------:R-:W-:-:S00]  /*0790*/  NOP ;  /* 0x0000000000007918 */ /* 0x000fc00000000000 */
[----:B------:R-:W-:-:S00]  /*07a0*/  NOP ;  /* 0x0000000000007918 */ /* 0x000fc00000000000 */
[----:B------:R-:W-:-:S00]  /*07b0*/  NOP ;  /* 0x0000000000007918 */ /* 0x000fc00000000000 */
[----:B------:R-:W-:-:S00]  /*07c0*/  NOP ;  /* 0x0000000000007918 */ /* 0x000fc00000000000 */
[----:B------:R-:W-:-:S00]  /*07d0*/  NOP ;  /* 0x0000000000007918 */ /* 0x000fc00000000000 */
[----:B------:R-:W-:-:S00]  /*07e0*/  NOP ;  /* 0x0000000000007918 */ /* 0x000fc00000000000 */
[----:B------:R-:W-:-:S00]  /*07f0*/  NOP ;  /* 0x0000000000007918 */ /* 0x000fc00000000000 */
.L_x_7:


//--------------------- .nv.shared.reserved.0     --------------------------
	.section	.nv.shared.reserved.0,"aw",@nobits
	.weak		__nv_reservedSMEM_offset_0_alias
	.size		__nv_reservedSMEM_offset_0_alias, 0, 64
	.other		__nv_reservedSMEM_offset_0_alias,@"STO_CUDA_RESERVED_SHARED STV_DEFAULT"
__nv_reservedSMEM_offset_0_alias:
	.zero		0
	.zero		64


//--------------------- .nv.constant0._Z4playPiS_ --------------------------
	.section	.nv.constant0._Z4playPiS_,"a",@progbits
	.sectionflags	@""
	.align	4
.nv.constant0._Z4playPiS_:
	.zero		912


//--------------------- SYMBOLS --------------------------

	.type		.nv.reservedSmem.offset0,@object
	.size		.nv.reservedSmem.offset0,0x4
